//
// Generated by NVIDIA NVVM Compiler
//
// Compiler Build ID: CL-36424714
// Cuda compilation tools, release 13.0, V13.0.88
// Based on NVVM 20.0.0
//

.version 9.0
.target sm_100
.address_size 64

	// .globl	_Z14sum_all_kernelPiS_i
.extern .shared .align 16 .b8 sdata[];

.visible .entry _Z14sum_all_kernelPiS_i(
	.param .u64 .ptr .align 1 _Z14sum_all_kernelPiS_i_param_0,
	.param .u64 .ptr .align 1 _Z14sum_all_kernelPiS_i_param_1,
	.param .u32 _Z14sum_all_kernelPiS_i_param_2
)
{
	.reg .pred 	%p<6>;
	.reg .b32 	%r<22>;
	.reg .b64 	%rd<9>;

	ld.param.u64 	%rd1, [_Z14sum_all_kernelPiS_i_param_0];
	ld.param.u64 	%rd2, [_Z14sum_all_kernelPiS_i_param_1];
	ld.param.u32 	%r11, [_Z14sum_all_kernelPiS_i_param_2];
	mov.u32 	%r1, %tid.x;
	mov.u32 	%r2, %ctaid.x;
	mov.u32 	%r21, %ntid.x;
	mad.lo.s32 	%r4, %r2, %r21, %r1;
	setp.ge.s32 	%p1, %r4, %r11;
	mov.b32 	%r20, 0;
	@%p1 bra 	$L__BB0_2;
	cvta.to.global.u64 	%rd3, %rd1;
	mul.wide.s32 	%rd4, %r4, 4;
	add.s64 	%rd5, %rd3, %rd4;
	ld.global.u32 	%r20, [%rd5];
$L__BB0_2:
	shl.b32 	%r12, %r1, 2;
	mov.u32 	%r13, sdata;
	add.s32 	%r7, %r13, %r12;
	st.shared.u32 	[%r7], %r20;
	bar.sync 	0;
	setp.lt.u32 	%p2, %r21, 2;
	@%p2 bra 	$L__BB0_6;
$L__BB0_3:
	shr.u32 	%r9, %r21, 1;
	setp.ge.u32 	%p3, %r1, %r9;
	@%p3 bra 	$L__BB0_5;
	shl.b32 	%r14, %r9, 2;
	add.s32 	%r15, %r7, %r14;
	ld.shared.u32 	%r16, [%r15];
	ld.shared.u32 	%r17, [%r7];
	add.s32 	%r18, %r17, %r16;
	st.shared.u32 	[%r7], %r18;
$L__BB0_5:
	bar.sync 	0;
	setp.gt.u32 	%p4, %r21, 3;
	mov.u32 	%r21, %r9;
	@%p4 bra 	$L__BB0_3;
$L__BB0_6:
	setp.ne.s32 	%p5, %r1, 0;
	@%p5 bra 	$L__BB0_8;
	ld.shared.u32 	%r19, [sdata];
	cvta.to.global.u64 	%rd6, %rd2;
	mul.wide.u32 	%rd7, %r2, 4;
	add.s64 	%rd8, %rd6, %rd7;
	st.global.u32 	[%rd8], %r19;
$L__BB0_8:
	ret;

}


// ===== COMPILED SASS (sm_100) =====

	.target	sm_100

	.elftype	@"ET_EXEC"


//--------------------- .note.nv.tkinfo           --------------------------
	.section	.note.nv.tkinfo,"",@"SHT_NOTE"
	.sectionflags	@"SHF_NOTE_NV_TKINFO"
	.tkinfo
        /*0018*/ 	.word	0x00000002
        /*0030*/ 	.string	""
        /*0030*/ 	.string	"ptxas"
        /*0030*/ 	.string	"Cuda compilation tools, release 13.0, V13.0.88"
        /*0030*/ 	.string	"Build cuda_13.0.r13.0/compiler.36424714_0"
        /*0030*/ 	.string	"-arch sm_100 -m 64 "



//--------------------- .note.nv.cuinfo           --------------------------
	.section	.note.nv.cuinfo,"",@"SHT_NOTE"
	.sectionflags	@"SHF_NOTE_NV_CUINFO"
        /*0018*/ 	.short	0x0002
        /*001a*/ 	.short	0x0064
        /*001c*/ 	.short	0x0082
	.zero		2


//--------------------- .nv.info                  --------------------------
	.section	.nv.info,"",@"SHT_CUDA_INFO"
	.align	4


	//----- nvinfo : EIATTR_REGCOUNT
	.align		4
        /*0000*/ 	.byte	0x04, 0x2f
        /*0002*/ 	.short	(.L_1 - .L_0)
	.align		4
.L_0:
        /*0004*/ 	.word	index@(_Z14sum_all_kernelPiS_i)
        /*0008*/ 	.word	0x0000000b


	//----- nvinfo : EIATTR_FRAME_SIZE
	.align		4
.L_1:
        /*000c*/ 	.byte	0x04, 0x11
        /*000e*/ 	.short	(.L_3 - .L_2)
	.align		4
.L_2:
        /*0010*/ 	.word	index@(_Z14sum_all_kernelPiS_i)
        /*0014*/ 	.word	0x00000000


	//----- nvinfo : EIATTR_MIN_STACK_SIZE
	.align		4
.L_3:
        /*0018*/ 	.byte	0x04, 0x12
        /*001a*/ 	.short	(.L_5 - .L_4)
	.align		4
.L_4:
        /*001c*/ 	.word	index@(_Z14sum_all_kernelPiS_i)
        /*0020*/ 	.word	0x00000000
.L_5:


//--------------------- .nv.compat                --------------------------
	.section	.nv.compat,"",@"SHT_CUDA_COMPAT_INFO"
	.align	4
        /*0000*/ 	.byte	0x02, 0x09, 0x00, 0x00, 0x02, 0x02, 0x01, 0x00, 0x02, 0x05, 0x05, 0x00, 0x03, 0x07, 0x01, 0x01
        /*0010*/ 	.byte	0x02, 0x03, 0x00, 0x00, 0x02, 0x06, 0x01, 0x00, 0x04, 0x0b, 0x08, 0x00, 0x09, 0x00, 0x00, 0x00
        /*0020*/ 	.byte	0x00, 0x00, 0x00, 0x00


//--------------------- .nv.info._Z14sum_all_kernelPiS_i --------------------------
	.section	.nv.info._Z14sum_all_kernelPiS_i,"",@"SHT_CUDA_INFO"
	.sectionflags	@""
	.align	4


	//----- nvinfo : EIATTR_CUDA_API_VERSION
	.align		4
        /*0000*/ 	.byte	0x04, 0x37
        /*0002*/ 	.short	(.L_7 - .L_6)
.L_6:
        /*0004*/ 	.word	0x00000082


	//----- nvinfo : EIATTR_KPARAM_INFO
	.align		4
.L_7:
        /*0008*/ 	.byte	0x04, 0x17
        /*000a*/ 	.short	(.L_9 - .L_8)
.L_8:
        /*000c*/ 	.word	0x00000000
        /*0010*/ 	.short	0x0002
        /*0012*/ 	.short	0x0010
        /*0014*/ 	.byte	0x00, 0xf0, 0x11, 0x00


	//----- nvinfo : EIATTR_KPARAM_INFO
	.align		4
.L_9:
        /*0018*/ 	.byte	0x04, 0x17
        /*001a*/ 	.short	(.L_11 - .L_10)
.L_10:
        /*001c*/ 	.word	0x00000000
        /*0020*/ 	.short	0x0001
        /*0022*/ 	.short	0x0008
        /*0024*/ 	.byte	0x00, 0xf5, 0x21, 0x00


	//----- nvinfo : EIATTR_KPARAM_INFO
	.align		4
.L_11:
        /*0028*/ 	.byte	0x04, 0x17
        /*002a*/ 	.short	(.L_13 - .L_12)
.L_12:
        /*002c*/ 	.word	0x00000000
        /*0030*/ 	.short	0x0000
        /*0032*/ 	.short	0x0000
        /*0034*/ 	.byte	0x00, 0xf5, 0x21, 0x00


	//----- nvinfo : EIATTR_SPARSE_MMA_MASK
	.align		4
.L_13:
        /*0038*/ 	.byte	0x03, 0x50
        /*003a*/ 	.short	0x0000


	//----- nvinfo : EIATTR_MAXREG_COUNT
	.align		4
        /*003c*/ 	.byte	0x03, 0x1b
        /*003e*/ 	.short	0x00ff


	//----- nvinfo : EIATTR_NUM_BARRIERS
	.align		4
        /*0040*/ 	.byte	0x02, 0x4c
        /*0042*/ 	.byte	0x01
	.zero		1


	//----- nvinfo : EIATTR_MERCURY_ISA_VERSION
	.align		4
        /*0044*/ 	.byte	0x03, 0x5f
        /*0046*/ 	.short	0x0101


	//----- nvinfo : EIATTR_VRC_CTA_INIT_COUNT
	.align		4
        /*0048*/ 	.byte	0x02, 0x4a
	.zero		1
	.zero		1


	//----- nvinfo : EIATTR_EXIT_INSTR_OFFSETS
	.align		4
        /*004c*/ 	.byte	0x04, 0x1c
        /*004e*/ 	.short	(.L_15 - .L_14)


	//   ....[0]....
.L_14:
        /*0050*/ 	.word	0x00000210


	//   ....[1]....
        /*0054*/ 	.word	0x00000290


	//----- nvinfo : EIATTR_CBANK_PARAM_SIZE
	.align		4
.L_15:
        /*0058*/ 	.byte	0x03, 0x19
        /*005a*/ 	.short	0x0014


	//----- nvinfo : EIATTR_PARAM_CBANK
	.align		4
        /*005c*/ 	.byte	0x04, 0x0a
        /*005e*/ 	.short	(.L_17 - .L_16)
	.align		4
.L_16:
        /*0060*/ 	.word	index@(.nv.constant0._Z14sum_all_kernelPiS_i)
        /*0064*/ 	.short	0x0380
        /*0066*/ 	.short	0x0014


	//----- nvinfo : EIATTR_SW_WAR
	.align		4
.L_17:
        /*0068*/ 	.byte	0x04, 0x36
        /*006a*/ 	.short	(.L_19 - .L_18)
.L_18:
        /*006c*/ 	.word	0x00000008
.L_19:


//--------------------- .nv.callgraph             --------------------------
	.section	.nv.callgraph,"",@"SHT_CUDA_CALLGRAPH"
	.align	4
	.sectionentsize	8
	.align		4
        /*0000*/ 	.word	0x00000000
	.align		4
        /*0004*/ 	.word	0xffffffff
	.align		4
        /*0008*/ 	.word	0x00000000
	.align		4
        /*000c*/ 	.word	0xfffffffe
	.align		4
        /*0010*/ 	.word	0x00000000
	.align		4
        /*0014*/ 	.word	0xfffffffd
	.align		4
        /*0018*/ 	.word	0x00000000
	.align		4
        /*001c*/ 	.word	0xfffffffc


//--------------------- .text._Z14sum_all_kernelPiS_i --------------------------
	.section	.text._Z14sum_all_kernelPiS_i,"ax",@progbits
	.align	128
        .global         _Z14sum_all_kernelPiS_i
        .type           _Z14sum_all_kernelPiS_i,@function
        .size           _Z14sum_all_kernelPiS_i,(.L_x_3 - _Z14sum_all_kernelPiS_i)
        .other          _Z14sum_all_kernelPiS_i,@"STO_CUDA_ENTRY STV_DEFAULT"
_Z14sum_all_kernelPiS_i:
.text._Z14sum_all_kernelPiS_i:
[----:B------:R-:W-:Y:S01]  /*0000*/  LDC R1, c[0x0][0x37c] ;  /* 0x0000df00ff017b82 */ /* 0x000fe20000000800 */
[----:B------:R-:W0:Y:S01]  /*0010*/  S2R R6, SR_TID.X ;  /* 0x0000000000067919 */ /* 0x000e220000002100 */
[----:B------:R-:W0:Y:S01]  /*0020*/  LDCU UR8, c[0x0][0x360] ;  /* 0x00006c00ff0877ac */ /* 0x000e220008000800 */
[----:B------:R-:W-:Y:S01]  /*0030*/  IMAD.MOV.U32 R4, RZ, RZ, RZ ;  /* 0x000000ffff047224 */ /* 0x000fe200078e00ff */
[----:B------:R-:W0:Y:S01]  /*0040*/  S2R R7, SR_CTAID.X ;  /* 0x0000000000077919 */ /* 0x000e220000002500 */
[----:B------:R-:W1:Y:S01]  /*0050*/  LDCU UR4, c[0x0][0x390] ;  /* 0x00007200ff0477ac */ /* 0x000e620008000800 */
[----:B------:R-:W2:Y:S01]  /*0060*/  LDCU.64 UR6, c[0x0][0x358] ;  /* 0x00006b00ff0677ac */ /* 0x000ea20008000a00 */
[----:B0-----:R-:W-:-:S05]  /*0070*/  IMAD R5, R7, UR8, R6 ;  /* 0x0000000807057c24 */ /* 0x001fca000f8e0206 */
[----:B-1----:R-:W-:-:S13]  /*0080*/  ISETP.GE.AND P0, PT, R5, UR4, PT ;  /* 0x0000000405007c0c */ /* 0x002fda000bf06270 */
[----:B------:R-:W0:Y:S02]  /*0090*/  @!P0 LDC.64 R2, c[0x0][0x380] ;  /* 0x0000e000ff028b82 */ /* 0x000e240000000a00 */
[----:B0-----:R-:W-:-:S05]  /*00a0*/  @!P0 IMAD.WIDE R2, R5, 0x4, R2 ;  /* 0x0000000405028825 */ /* 0x001fca00078e0202 */
[----:B--2---:R-:W2:Y:S01]  /*00b0*/  @!P0 LDG.E R4, desc[UR6][R2.64] ;  /* 0x0000000602048981 */ /* 0x004ea2000c1e1900 */
[----:B------:R-:W0:Y:S01]  /*00c0*/  S2UR UR5, SR_CgaCtaId ;  /* 0x00000000000579c3 */ /* 0x000e220000008800 */
[----:B------:R-:W-:Y:S01]  /*00d0*/  IMAD.U32 R0, RZ, RZ, UR8 ;  /* 0x00000008ff007e24 */ /* 0x000fe2000f8e00ff */
[----:B------:R-:W-:Y:S01]  /*00e0*/  UMOV UR4, 0x400 ;  /* 0x0000040000047882 */ /* 0x000fe20000000000 */
[----:B------:R-:W-:-:S03]  /*00f0*/  ISETP.NE.AND P0, PT, R6, RZ, PT ;  /* 0x000000ff0600720c */ /* 0x000fc60003f05270 */
[----:B------:R-:W-:Y:S01]  /*0100*/  ISETP.GE.U32.AND P1, PT, R0, 0x2, PT ;  /* 0x000000020000780c */ /* 0x000fe20003f26070 */
[----:B0-----:R-:W-:-:S06]  /*0110*/  ULEA UR4, UR5, UR4, 0x18 ;  /* 0x0000000405047291 */ /* 0x001fcc000f8ec0ff */
[----:B------:R-:W-:-:S05]  /*0120*/  LEA R5, R6, UR4, 0x2 ;  /* 0x0000000406057c11 */ /* 0x000fca000f8e10ff */
[----:B--2---:R0:W-:Y:S01]  /*0130*/  STS [R5], R4 ;  /* 0x0000000405007388 */ /* 0x0041e20000000800 */
[----:B------:R-:W-:Y:S06]  /*0140*/  BAR.SYNC.DEFER_BLOCKING 0x0 ;  /* 0x0000000000007b1d */ /* 0x000fec0000010000 */
[----:B------:R-:W-:Y:S05]  /*0150*/  @!P1 BRA `(.L_x_0) ;  /* 0x00000000002c9947 */ /* 0x000fea0003800000 */
.L_x_1:
[----:B------:R-:W-:-:S04]  /*0160*/  SHF.R.U32.HI R8, RZ, 0x1, R0 ;  /* 0x00000001ff087819 */ /* 0x000fc80000011600 */
[----:B------:R-:W-:-:S13]  /*0170*/  ISETP.GE.U32.AND P1, PT, R6, R8, PT ;  /* 0x000000080600720c */ /* 0x000fda0003f26070 */
[----:B------:R-:W-:Y:S01]  /*0180*/  @!P1 LEA R2, R8, R5, 0x2 ;  /* 0x0000000508029211 */ /* 0x000fe200078e10ff */
[----:B------:R-:W-:Y:S05]  /*0190*/  @!P1 LDS R3, [R5] ;  /* 0x0000000005039984 */ /* 0x000fea0000000800 */
[----:B------:R-:W0:Y:S02]  /*01a0*/  @!P1 LDS R2, [R2] ;  /* 0x0000000002029984 */ /* 0x000e240000000800 */
[----:B0-----:R-:W-:-:S05]  /*01b0*/  @!P1 IMAD.IADD R4, R2, 0x1, R3 ;  /* 0x0000000102049824 */ /* 0x001fca00078e0203 */
[----:B------:R1:W-:Y:S01]  /*01c0*/  @!P1 STS [R5], R4 ;  /* 0x0000000405009388 */ /* 0x0003e20000000800 */
[----:B------:R-:W-:Y:S01]  /*01d0*/  BAR.SYNC.DEFER_BLOCKING 0x0 ;  /* 0x0000000000007b1d */ /* 0x000fe20000010000 */
[----:B------:R-:W-:Y:S02]  /*01e0*/  ISETP.GT.U32.AND P1, PT, R0, 0x3, PT ;  /* 0x000000030000780c */ /* 0x000fe40003f24070 */
[----:B------:R-:W-:-:S11]  /*01f0*/  MOV R0, R8 ;  /* 0x0000000800007202 */ /* 0x000fd60000000f00 */
[----:B-1----:R-:W-:Y:S05]  /*0200*/  @P1 BRA `(.L_x_1) ;  /* 0xfffffffc00d41947 */ /* 0x002fea000383ffff */
.L_x_0:
[----:B------:R-:W-:Y:S05]  /*0210*/  @P0 EXIT ;  /* 0x000000000000094d */ /* 0x000fea0003800000 */
[----:B------:R-:W1:Y:S01]  /*0220*/  S2UR UR5, SR_CgaCtaId ;  /* 0x00000000000579c3 */ /* 0x000e620000008800 */
[----:B------:R-:W-:-:S07]  /*0230*/  UMOV UR4, 0x400 ;  /* 0x0000040000047882 */ /* 0x000fce0000000000 */
[----:B------:R-:W2:Y:S01]  /*0240*/  LDC.64 R2, c[0x0][0x388] ;  /* 0x0000e200ff027b82 */ /* 0x000ea20000000a00 */
[----:B-1----:R-:W-:Y:S01]  /*0250*/  ULEA UR4, UR5, UR4, 0x18 ;  /* 0x0000000405047291 */ /* 0x002fe2000f8ec0ff */
[----:B--2---:R-:W-:-:S08]  /*0260*/  IMAD.WIDE.U32 R2, R7, 0x4, R2 ;  /* 0x0000000407027825 */ /* 0x004fd000078e0002 */
[----:B0-----:R-:W0:Y:S04]  /*0270*/  LDS R5, [UR4] ;  /* 0x00000004ff057984 */ /* 0x001e280008000800 */
[----:B0-----:R-:W-:Y:S01]  /*0280*/  STG.E desc[UR6][R2.64], R5 ;  /* 0x0000000502007986 */ /* 0x001fe2000c101906 */
[----:B------:R-:W-:Y:S05]  /*0290*/  EXIT ;  /* 0x000000000000794d */ /* 0x000fea0003800000 */
.L_x_2:
[----:B------:R-:W-:-:S00]  /*02a0*/  BRA `(.L_x_2) ;  /* 0xfffffffc00fc7947 */ /* 0x000fc0000383ffff */
[----:B------:R-:W-:-:S00]  /*02b0*/  NOP ;  /* 0x0000000000007918 */ /* 0x000fc00000000000 */
        /* <DEDUP_REMOVED lines=12> */
.L_x_3:


//--------------------- .nv.shared._Z14sum_all_kernelPiS_i --------------------------
	.section	.nv.shared._Z14sum_all_kernelPiS_i,"aw",@nobits
	.sectionflags	@""
	.align	16
	.zero		1024


//--------------------- .nv.shared.reserved.0     --------------------------
	.section	.nv.shared.reserved.0,"aw",@nobits
	.weak		__nv_reservedSMEM_offset_0_alias
	.size		__nv_reservedSMEM_offset_0_alias, 0, 64
	.other		__nv_reservedSMEM_offset_0_alias,@"STO_CUDA_RESERVED_SHARED STV_DEFAULT"
__nv_reservedSMEM_offset_0_alias:
	.zero		0
	.zero		64


//--------------------- .nv.constant0._Z14sum_all_kernelPiS_i --------------------------
	.section	.nv.constant0._Z14sum_all_kernelPiS_i,"a",@progbits
	.sectionflags	@""
	.align	4
.nv.constant0._Z14sum_all_kernelPiS_i:
	.zero		916


//--------------------- SYMBOLS --------------------------

	.type		.nv.reservedSmem.offset0,@object
	.size		.nv.reservedSmem.offset0,0x4
	.type		.nv.reservedSmem.cap,@object
	.size		.nv.reservedSmem.cap,0x4
